//
// Generated by NVIDIA NVVM Compiler
//
// Compiler Build ID: CL-36424714
// Cuda compilation tools, release 13.0, V13.0.88
// Based on NVVM 20.0.0
//

.version 9.0
.target sm_100
.address_size 64

	// .globl	_Z12mandelKernelffffPiiimi

.visible .entry _Z12mandelKernelffffPiiimi(
	.param .f32 _Z12mandelKernelffffPiiimi_param_0,
	.param .f32 _Z12mandelKernelffffPiiimi_param_1,
	.param .f32 _Z12mandelKernelffffPiiimi_param_2,
	.param .f32 _Z12mandelKernelffffPiiimi_param_3,
	.param .u64 .ptr .align 1 _Z12mandelKernelffffPiiimi_param_4,
	.param .u32 _Z12mandelKernelffffPiiimi_param_5,
	.param .u32 _Z12mandelKernelffffPiiimi_param_6,
	.param .u64 _Z12mandelKernelffffPiiimi_param_7,
	.param .u32 _Z12mandelKernelffffPiiimi_param_8
)
{
	.reg .pred 	%p<5>;
	.reg .b32 	%r<52>;
	.reg .b32 	%f<26>;
	.reg .b64 	%rd<58>;

	ld.param.f32 	%f11, [_Z12mandelKernelffffPiiimi_param_0];
	ld.param.f32 	%f12, [_Z12mandelKernelffffPiiimi_param_1];
	ld.param.f32 	%f13, [_Z12mandelKernelffffPiiimi_param_2];
	ld.param.f32 	%f10, [_Z12mandelKernelffffPiiimi_param_3];
	ld.param.u64 	%rd3, [_Z12mandelKernelffffPiiimi_param_4];
	ld.param.u32 	%r11, [_Z12mandelKernelffffPiiimi_param_5];
	ld.param.u32 	%r12, [_Z12mandelKernelffffPiiimi_param_6];
	ld.param.u64 	%rd2, [_Z12mandelKernelffffPiiimi_param_7];
	ld.param.u32 	%r10, [_Z12mandelKernelffffPiiimi_param_8];
	cvta.to.global.u64 	%rd4, %rd3;
	sub.f32 	%f14, %f11, %f13;
	cvt.rn.f32.s32 	%f15, %r11;
	div.rn.f32 	%f16, %f14, %f15;
	sub.f32 	%f17, %f12, %f10;
	cvt.rn.f32.s32 	%f18, %r12;
	div.rn.f32 	%f1, %f17, %f18;
	mov.u32 	%r13, %ctaid.y;
	mov.u32 	%r14, %ntid.y;
	mov.u32 	%r15, %tid.y;
	mad.lo.s32 	%r49, %r13, %r14, %r15;
	mov.u32 	%r16, %ctaid.x;
	mov.u32 	%r17, %ntid.x;
	mov.u32 	%r18, %tid.x;
	mad.lo.s32 	%r19, %r16, %r17, %r18;
	cvt.rn.f32.s32 	%f19, %r19;
	fma.rn.f32 	%f2, %f16, %f19, %f13;
	setp.lt.s32 	%p1, %r10, 1;
	mul.wide.s32 	%rd5, %r19, 4;
	add.s64 	%rd1, %rd4, %rd5;
	mov.u32 	%r20, %nctaid.y;
	mul.lo.s32 	%r2, %r14, %r20;
	@%p1 bra 	$L__BB0_6;
	mov.b32 	%r48, 0;
$L__BB0_2:
	cvt.rn.f32.s32 	%f20, %r49;
	fma.rn.f32 	%f3, %f1, %f20, %f10;
	mov.b32 	%r50, 0;
	mov.f32 	%f24, %f3;
	mov.f32 	%f25, %f2;
$L__BB0_3:
	mul.f32 	%f6, %f25, %f25;
	mul.f32 	%f7, %f24, %f24;
	add.f32 	%f21, %f6, %f7;
	setp.gt.f32 	%p2, %f21, 0f40800000;
	mov.u32 	%r51, %r50;
	@%p2 bra 	$L__BB0_5;
	sub.f32 	%f22, %f6, %f7;
	add.f32 	%f23, %f25, %f25;
	add.f32 	%f25, %f2, %f22;
	fma.rn.f32 	%f24, %f23, %f24, %f3;
	add.s32 	%r50, %r50, 1;
	setp.ne.s32 	%p3, %r50, %r10;
	mov.u32 	%r51, %r10;
	@%p3 bra 	$L__BB0_3;
$L__BB0_5:
	cvt.s64.s32 	%rd56, %r49;
	mad.lo.s64 	%rd57, %rd2, %rd56, %rd1;
	st.global.u32 	[%rd57], %r51;
	add.s32 	%r49, %r49, %r2;
	add.s32 	%r48, %r48, 1;
	setp.eq.s32 	%p4, %r48, 25;
	@%p4 bra 	$L__BB0_7;
	bra.uni 	$L__BB0_2;
$L__BB0_6:
	cvt.u64.u32 	%rd6, %r49;
	mad.lo.s64 	%rd7, %rd2, %rd6, %rd1;
	mov.b32 	%r21, 0;
	st.global.u32 	[%rd7], %r21;
	add.s32 	%r22, %r49, %r2;
	cvt.u64.u32 	%rd8, %r22;
	mad.lo.s64 	%rd9, %rd2, %rd8, %rd1;
	st.global.u32 	[%rd9], %r21;
	add.s32 	%r23, %r22, %r2;
	cvt.u64.u32 	%rd10, %r23;
	mad.lo.s64 	%rd11, %rd2, %rd10, %rd1;
	st.global.u32 	[%rd11], %r21;
	add.s32 	%r24, %r23, %r2;
	cvt.u64.u32 	%rd12, %r24;
	mad.lo.s64 	%rd13, %rd2, %rd12, %rd1;
	st.global.u32 	[%rd13], %r21;
	add.s32 	%r25, %r24, %r2;
	cvt.u64.u32 	%rd14, %r25;
	mad.lo.s64 	%rd15, %rd2, %rd14, %rd1;
	st.global.u32 	[%rd15], %r21;
	add.s32 	%r26, %r25, %r2;
	cvt.u64.u32 	%rd16, %r26;
	mad.lo.s64 	%rd17, %rd2, %rd16, %rd1;
	st.global.u32 	[%rd17], %r21;
	add.s32 	%r27, %r26, %r2;
	cvt.u64.u32 	%rd18, %r27;
	mad.lo.s64 	%rd19, %rd2, %rd18, %rd1;
	st.global.u32 	[%rd19], %r21;
	add.s32 	%r28, %r27, %r2;
	cvt.u64.u32 	%rd20, %r28;
	mad.lo.s64 	%rd21, %rd2, %rd20, %rd1;
	st.global.u32 	[%rd21], %r21;
	add.s32 	%r29, %r28, %r2;
	cvt.u64.u32 	%rd22, %r29;
	mad.lo.s64 	%rd23, %rd2, %rd22, %rd1;
	st.global.u32 	[%rd23], %r21;
	add.s32 	%r30, %r29, %r2;
	cvt.u64.u32 	%rd24, %r30;
	mad.lo.s64 	%rd25, %rd2, %rd24, %rd1;
	st.global.u32 	[%rd25], %r21;
	add.s32 	%r31, %r30, %r2;
	cvt.u64.u32 	%rd26, %r31;
	mad.lo.s64 	%rd27, %rd2, %rd26, %rd1;
	st.global.u32 	[%rd27], %r21;
	add.s32 	%r32, %r31, %r2;
	cvt.u64.u32 	%rd28, %r32;
	mad.lo.s64 	%rd29, %rd2, %rd28, %rd1;
	st.global.u32 	[%rd29], %r21;
	add.s32 	%r33, %r32, %r2;
	cvt.u64.u32 	%rd30, %r33;
	mad.lo.s64 	%rd31, %rd2, %rd30, %rd1;
	st.global.u32 	[%rd31], %r21;
	add.s32 	%r34, %r33, %r2;
	cvt.u64.u32 	%rd32, %r34;
	mad.lo.s64 	%rd33, %rd2, %rd32, %rd1;
	st.global.u32 	[%rd33], %r21;
	add.s32 	%r35, %r34, %r2;
	cvt.u64.u32 	%rd34, %r35;
	mad.lo.s64 	%rd35, %rd2, %rd34, %rd1;
	st.global.u32 	[%rd35], %r21;
	add.s32 	%r36, %r35, %r2;
	cvt.u64.u32 	%rd36, %r36;
	mad.lo.s64 	%rd37, %rd2, %rd36, %rd1;
	st.global.u32 	[%rd37], %r21;
	add.s32 	%r37, %r36, %r2;
	cvt.u64.u32 	%rd38, %r37;
	mad.lo.s64 	%rd39, %rd2, %rd38, %rd1;
	st.global.u32 	[%rd39], %r21;
	add.s32 	%r38, %r37, %r2;
	cvt.u64.u32 	%rd40, %r38;
	mad.lo.s64 	%rd41, %rd2, %rd40, %rd1;
	st.global.u32 	[%rd41], %r21;
	add.s32 	%r39, %r38, %r2;
	cvt.u64.u32 	%rd42, %r39;
	mad.lo.s64 	%rd43, %rd2, %rd42, %rd1;
	st.global.u32 	[%rd43], %r21;
	add.s32 	%r40, %r39, %r2;
	cvt.u64.u32 	%rd44, %r40;
	mad.lo.s64 	%rd45, %rd2, %rd44, %rd1;
	st.global.u32 	[%rd45], %r21;
	add.s32 	%r41, %r40, %r2;
	cvt.u64.u32 	%rd46, %r41;
	mad.lo.s64 	%rd47, %rd2, %rd46, %rd1;
	st.global.u32 	[%rd47], %r21;
	add.s32 	%r42, %r41, %r2;
	cvt.u64.u32 	%rd48, %r42;
	mad.lo.s64 	%rd49, %rd2, %rd48, %rd1;
	st.global.u32 	[%rd49], %r21;
	add.s32 	%r43, %r42, %r2;
	cvt.u64.u32 	%rd50, %r43;
	mad.lo.s64 	%rd51, %rd2, %rd50, %rd1;
	st.global.u32 	[%rd51], %r21;
	add.s32 	%r44, %r43, %r2;
	cvt.u64.u32 	%rd52, %r44;
	mad.lo.s64 	%rd53, %rd2, %rd52, %rd1;
	st.global.u32 	[%rd53], %r21;
	add.s32 	%r45, %r44, %r2;
	cvt.u64.u32 	%rd54, %r45;
	mad.lo.s64 	%rd55, %rd2, %rd54, %rd1;
	st.global.u32 	[%rd55], %r21;
$L__BB0_7:
	ret;

}


// ===== COMPILED SASS (sm_100) =====

	.target	sm_100

	.elftype	@"ET_EXEC"


//--------------------- .note.nv.tkinfo           --------------------------
	.section	.note.nv.tkinfo,"",@"SHT_NOTE"
	.sectionflags	@"SHF_NOTE_NV_TKINFO"
	.tkinfo
        /*0018*/ 	.word	0x00000002
        /*0030*/ 	.string	""
        /*0030*/ 	.string	"ptxas"
        /*0030*/ 	.string	"Cuda compilation tools, release 13.0, V13.0.88"
        /*0030*/ 	.string	"Build cuda_13.0.r13.0/compiler.36424714_0"
        /*0030*/ 	.string	"-arch sm_100 -m 64 "



//--------------------- .note.nv.cuinfo           --------------------------
	.section	.note.nv.cuinfo,"",@"SHT_NOTE"
	.sectionflags	@"SHF_NOTE_NV_CUINFO"
        /*0018*/ 	.short	0x0002
        /*001a*/ 	.short	0x0064
        /*001c*/ 	.short	0x0082
	.zero		2


//--------------------- .nv.info                  --------------------------
	.section	.nv.info,"",@"SHT_CUDA_INFO"
	.align	4


	//----- nvinfo : EIATTR_REGCOUNT
	.align		4
        /*0000*/ 	.byte	0x04, 0x2f
        /*0002*/ 	.short	(.L_1 - .L_0)
	.align		4
.L_0:
        /*0004*/ 	.word	index@(_Z12mandelKernelffffPiiimi)
        /*0008*/ 	.word	0x0000001a


	//----- nvinfo : EIATTR_FRAME_SIZE
	.align		4
.L_1:
        /*000c*/ 	.byte	0x04, 0x11
        /*000e*/ 	.short	(.L_3 - .L_2)
	.align		4
.L_2:
        /*0010*/ 	.word	index@($__internal_0_$__cuda_sm3x_div_rn_noftz_f32_slowpath)
        /*0014*/ 	.word	0x00000000


	//----- nvinfo : EIATTR_FRAME_SIZE
	.align		4
.L_3:
        /*0018*/ 	.byte	0x04, 0x11
        /*001a*/ 	.short	(.L_5 - .L_4)
	.align		4
.L_4:
        /*001c*/ 	.word	index@(_Z12mandelKernelffffPiiimi)
        /*0020*/ 	.word	0x00000000


	//----- nvinfo : EIATTR_MIN_STACK_SIZE
	.align		4
.L_5:
        /*0024*/ 	.byte	0x04, 0x12
        /*0026*/ 	.short	(.L_7 - .L_6)
	.align		4
.L_6:
        /*0028*/ 	.word	index@(_Z12mandelKernelffffPiiimi)
        /*002c*/ 	.word	0x00000000
.L_7:


//--------------------- .nv.compat                --------------------------
	.section	.nv.compat,"",@"SHT_CUDA_COMPAT_INFO"
	.align	4
        /*0000*/ 	.byte	0x02, 0x09, 0x00, 0x00, 0x02, 0x02, 0x01, 0x00, 0x02, 0x05, 0x05, 0x00, 0x03, 0x07, 0x01, 0x01
        /*0010*/ 	.byte	0x02, 0x03, 0x00, 0x00, 0x02, 0x06, 0x01, 0x00, 0x04, 0x0b, 0x08, 0x00, 0x01, 0x00, 0x00, 0x00
        /*0020*/ 	.byte	0x00, 0x00, 0x00, 0x00


//--------------------- .nv.info._Z12mandelKernelffffPiiimi --------------------------
	.section	.nv.info._Z12mandelKernelffffPiiimi,"",@"SHT_CUDA_INFO"
	.sectionflags	@""
	.align	4


	//----- nvinfo : EIATTR_CUDA_API_VERSION
	.align		4
        /*0000*/ 	.byte	0x04, 0x37
        /*0002*/ 	.short	(.L_9 - .L_8)
.L_8:
        /*0004*/ 	.word	0x00000082


	//----- nvinfo : EIATTR_KPARAM_INFO
	.align		4
.L_9:
        /*0008*/ 	.byte	0x04, 0x17
        /*000a*/ 	.short	(.L_11 - .L_10)
.L_10:
        /*000c*/ 	.word	0x00000000
        /*0010*/ 	.short	0x0008
        /*0012*/ 	.short	0x0028
        /*0014*/ 	.byte	0x00, 0xf0, 0x11, 0x00


	//----- nvinfo : EIATTR_KPARAM_INFO
	.align		4
.L_11:
        /*0018*/ 	.byte	0x04, 0x17
        /*001a*/ 	.short	(.L_13 - .L_12)
.L_12:
        /*001c*/ 	.word	0x00000000
        /*0020*/ 	.short	0x0007
        /*0022*/ 	.short	0x0020
        /*0024*/ 	.byte	0x00, 0xf0, 0x21, 0x00


	//----- nvinfo : EIATTR_KPARAM_INFO
	.align		4
.L_13:
        /*0028*/ 	.byte	0x04, 0x17
        /*002a*/ 	.short	(.L_15 - .L_14)
.L_14:
        /*002c*/ 	.word	0x00000000
        /*0030*/ 	.short	0x0006
        /*0032*/ 	.short	0x001c
        /*0034*/ 	.byte	0x00, 0xf0, 0x11, 0x00


	//----- nvinfo : EIATTR_KPARAM_INFO
	.align		4
.L_15:
        /*0038*/ 	.byte	0x04, 0x17
        /*003a*/ 	.short	(.L_17 - .L_16)
.L_16:
        /*003c*/ 	.word	0x00000000
        /*0040*/ 	.short	0x0005
        /*0042*/ 	.short	0x0018
        /*0044*/ 	.byte	0x00, 0xf0, 0x11, 0x00


	//----- nvinfo : EIATTR_KPARAM_INFO
	.align		4
.L_17:
        /*0048*/ 	.byte	0x04, 0x17
        /*004a*/ 	.short	(.L_19 - .L_18)
.L_18:
        /*004c*/ 	.word	0x00000000
        /*0050*/ 	.short	0x0004
        /*0052*/ 	.short	0x0010
        /*0054*/ 	.byte	0x00, 0xf5, 0x21, 0x00


	//----- nvinfo : EIATTR_KPARAM_INFO
	.align		4
.L_19:
        /*0058*/ 	.byte	0x04, 0x17
        /*005a*/ 	.short	(.L_21 - .L_20)
.L_20:
        /*005c*/ 	.word	0x00000000
        /*0060*/ 	.short	0x0003
        /*0062*/ 	.short	0x000c
        /*0064*/ 	.byte	0x00, 0xf0, 0x11, 0x00


	//----- nvinfo : EIATTR_KPARAM_INFO
	.align		4
.L_21:
        /*0068*/ 	.byte	0x04, 0x17
        /*006a*/ 	.short	(.L_23 - .L_22)
.L_22:
        /*006c*/ 	.word	0x00000000
        /*0070*/ 	.short	0x0002
        /*0072*/ 	.short	0x0008
        /*0074*/ 	.byte	0x00, 0xf0, 0x11, 0x00


	//----- nvinfo : EIATTR_KPARAM_INFO
	.align		4
.L_23:
        /*0078*/ 	.byte	0x04, 0x17
        /*007a*/ 	.short	(.L_25 - .L_24)
.L_24:
        /*007c*/ 	.word	0x00000000
        /*0080*/ 	.short	0x0001
        /*0082*/ 	.short	0x0004
        /*0084*/ 	.byte	0x00, 0xf0, 0x11, 0x00


	//----- nvinfo : EIATTR_KPARAM_INFO
	.align		4
.L_25:
        /*0088*/ 	.byte	0x04, 0x17
        /*008a*/ 	.short	(.L_27 - .L_26)
.L_26:
        /*008c*/ 	.word	0x00000000
        /*0090*/ 	.short	0x0000
        /*0092*/ 	.short	0x0000
        /*0094*/ 	.byte	0x00, 0xf0, 0x11, 0x00


	//----- nvinfo : EIATTR_SPARSE_MMA_MASK
	.align		4
.L_27:
        /*0098*/ 	.byte	0x03, 0x50
        /*009a*/ 	.short	0x0000


	//----- nvinfo : EIATTR_MAXREG_COUNT
	.align		4
        /*009c*/ 	.byte	0x03, 0x1b
        /*009e*/ 	.short	0x00ff


	//----- nvinfo : EIATTR_MERCURY_ISA_VERSION
	.align		4
        /*00a0*/ 	.byte	0x03, 0x5f
        /*00a2*/ 	.short	0x0101


	//----- nvinfo : EIATTR_VRC_CTA_INIT_COUNT
	.align		4
        /*00a4*/ 	.byte	0x02, 0x4a
	.zero		1
	.zero		1


	//----- nvinfo : EIATTR_EXIT_INSTR_OFFSETS
	.align		4
        /*00a8*/ 	.byte	0x04, 0x1c
        /*00aa*/ 	.short	(.L_29 - .L_28)


	//   ....[0]....
.L_28:
        /*00ac*/ 	.word	0x00000560


	//   ....[1]....
        /*00b0*/ 	.word	0x00000bf0


	//----- nvinfo : EIATTR_CRS_STACK_SIZE
	.align		4
.L_29:
        /*00b4*/ 	.byte	0x04, 0x1e
        /*00b6*/ 	.short	(.L_31 - .L_30)
.L_30:
        /*00b8*/ 	.word	0x00000000


	//----- nvinfo : EIATTR_CBANK_PARAM_SIZE
	.align		4
.L_31:
        /*00bc*/ 	.byte	0x03, 0x19
        /*00be*/ 	.short	0x002c


	//----- nvinfo : EIATTR_PARAM_CBANK
	.align		4
        /*00c0*/ 	.byte	0x04, 0x0a
        /*00c2*/ 	.short	(.L_33 - .L_32)
	.align		4
.L_32:
        /*00c4*/ 	.word	index@(.nv.constant0._Z12mandelKernelffffPiiimi)
        /*00c8*/ 	.short	0x0380
        /*00ca*/ 	.short	0x002c


	//----- nvinfo : EIATTR_SW_WAR
	.align		4
.L_33:
        /*00cc*/ 	.byte	0x04, 0x36
        /*00ce*/ 	.short	(.L_35 - .L_34)
.L_34:
        /*00d0*/ 	.word	0x00000008
.L_35:


//--------------------- .nv.callgraph             --------------------------
	.section	.nv.callgraph,"",@"SHT_CUDA_CALLGRAPH"
	.align	4
	.sectionentsize	8
	.align		4
        /*0000*/ 	.word	0x00000000
	.align		4
        /*0004*/ 	.word	0xffffffff
	.align		4
        /*0008*/ 	.word	0x00000000
	.align		4
        /*000c*/ 	.word	0xfffffffe
	.align		4
        /*0010*/ 	.word	0x00000000
	.align		4
        /*0014*/ 	.word	0xfffffffd
	.align		4
        /*0018*/ 	.word	0x00000000
	.align		4
        /*001c*/ 	.word	0xfffffffc


//--------------------- .text._Z12mandelKernelffffPiiimi --------------------------
	.section	.text._Z12mandelKernelffffPiiimi,"ax",@progbits
	.align	128
        .global         _Z12mandelKernelffffPiiimi
        .type           _Z12mandelKernelffffPiiimi,@function
        .size           _Z12mandelKernelffffPiiimi,(.L_x_16 - _Z12mandelKernelffffPiiimi)
        .other          _Z12mandelKernelffffPiiimi,@"STO_CUDA_ENTRY STV_DEFAULT"
_Z12mandelKernelffffPiiimi:
.text._Z12mandelKernelffffPiiimi:
[----:B------:R-:W-:Y:S01]  /*0000*/  LDC R1, c[0x0][0x37c] ;  /* 0x0000df00ff017b82 */ /* 0x000fe20000000800 */
[----:B------:R-:W0:Y:S07]  /*0010*/  LDCU UR4, c[0x0][0x398] ;  /* 0x00007300ff0477ac */ /* 0x000e2e0008000800 */
[----:B------:R-:W1:Y:S01]  /*0020*/  LDC R0, c[0x0][0x388] ;  /* 0x0000e200ff007b82 */ /* 0x000e620000000800 */
[----:B0-----:R-:W-:Y:S01]  /*0030*/  I2FP.F32.S32 R3, UR4 ;  /* 0x0000000400037c45 */ /* 0x001fe20008201400 */
[----:B------:R-:W1:Y:S03]  /*0040*/  LDCU UR4, c[0x0][0x380] ;  /* 0x00007000ff0477ac */ /* 0x000e660008000800 */
[----:B------:R-:W0:Y:S01]  /*0050*/  MUFU.RCP R2, R3 ;  /* 0x0000000300027308 */ /* 0x000e220000001000 */
[----:B-1----:R-:W-:Y:S01]  /*0060*/  FADD R0, -R0, UR4 ;  /* 0x0000000400007e21 */ /* 0x002fe20008000100 */
[----:B0-----:R-:W-:-:S06]  /*0070*/  FFMA R5, -R3, R2, 1 ;  /* 0x3f80000003057423 */ /* 0x001fcc0000000102 */
[----:B------:R-:W0:Y:S01]  /*0080*/  FCHK P0, R0, R3 ;  /* 0x0000000300007302 */ /* 0x000e220000000000 */
[----:B------:R-:W-:-:S04]  /*0090*/  FFMA R5, R2, R5, R2 ;  /* 0x0000000502057223 */ /* 0x000fc80000000002 */
[----:B------:R-:W-:-:S04]  /*00a0*/  FFMA R2, R0, R5, RZ ;  /* 0x0000000500027223 */ /* 0x000fc800000000ff */
[----:B------:R-:W-:-:S04]  /*00b0*/  FFMA R4, -R3, R2, R0 ;  /* 0x0000000203047223 */ /* 0x000fc80000000100 */
[----:B------:R-:W-:Y:S01]  /*00c0*/  FFMA R2, R5, R4, R2 ;  /* 0x0000000405027223 */ /* 0x000fe20000000002 */
[----:B0-----:R-:W-:Y:S06]  /*00d0*/  @!P0 BRA `(.L_x_0) ;  /* 0x00000000000c8947 */ /* 0x001fec0003800000 */
[----:B------:R-:W-:-:S07]  /*00e0*/  MOV R4, 0x100 ;  /* 0x0000010000047802 */ /* 0x000fce0000000f00 */
[----:B------:R-:W-:Y:S05]  /*00f0*/  CALL.REL.NOINC `($__internal_0_$__cuda_sm3x_div_rn_noftz_f32_slowpath) ;  /* 0x0000000800c07944 */ /* 0x000fea0003c00000 */
[----:B------:R-:W-:-:S07]  /*0100*/  MOV R2, R0 ;  /* 0x0000000000027202 */ /* 0x000fce0000000f00 */
.L_x_0:
[----:B------:R-:W0:Y:S01]  /*0110*/  LDCU UR4, c[0x0][0x39c] ;  /* 0x00007380ff0477ac */ /* 0x000e220008000800 */
        /* <DEDUP_REMOVED lines=15> */
.L_x_1:
[----:B------:R-:W0:Y:S01]  /*0210*/  S2R R6, SR_TID.X ;  /* 0x0000000000067919 */ /* 0x000e220000002100 */
[----:B------:R-:W1:Y:S01]  /*0220*/  LDC R0, c[0x0][0x364] ;  /* 0x0000d900ff007b82 */ /* 0x000e620000000800 */
[----:B------:R-:W2:Y:S01]  /*0230*/  LDCU UR7, c[0x0][0x3a8] ;  /* 0x00007500ff0777ac */ /* 0x000ea20008000800 */
[----:B------:R-:W1:Y:S01]  /*0240*/  S2R R7, SR_TID.Y ;  /* 0x0000000000077919 */ /* 0x000e620000002200 */
[----:B------:R-:W3:Y:S05]  /*0250*/  LDCU UR10, c[0x0][0x388] ;  /* 0x00007100ff0a77ac */ /* 0x000eea0008000800 */
[----:B------:R-:W0:Y:S01]  /*0260*/  S2UR UR5, SR_CTAID.X ;  /* 0x00000000000579c3 */ /* 0x000e220000002500 */
[----:B------:R-:W4:Y:S07]  /*0270*/  LDCU.64 UR8, c[0x0][0x358] ;  /* 0x00006b00ff0877ac */ /* 0x000f2e0008000a00 */
[----:B------:R-:W0:Y:S01]  /*0280*/  LDC R3, c[0x0][0x360] ;  /* 0x0000d800ff037b82 */ /* 0x000e220000000800 */
[----:B------:R-:W5:Y:S01]  /*0290*/  LDCU UR6, c[0x0][0x374] ;  /* 0x00006e80ff0677ac */ /* 0x000f620008000800 */
[----:B--2---:R-:W-:-:S06]  /*02a0*/  UISETP.GE.AND UP0, UPT, UR7, 0x1, UPT ;  /* 0x000000010700788c */ /* 0x004fcc000bf06270 */
[----:B------:R-:W1:Y:S08]  /*02b0*/  S2UR UR4, SR_CTAID.Y ;  /* 0x00000000000479c3 */ /* 0x000e700000002600 */
[----:B------:R-:W2:Y:S01]  /*02c0*/  LDC.64 R8, c[0x0][0x390] ;  /* 0x0000e400ff087b82 */ /* 0x000ea20000000a00 */
[----:B0-----:R-:W-:-:S05]  /*02d0*/  IMAD R3, R3, UR5, R6 ;  /* 0x0000000503037c24 */ /* 0x001fca000f8e0206 */
[----:B------:R-:W-:-:S05]  /*02e0*/  I2FP.F32.S32 R5, R3 ;  /* 0x0000000300057245 */ /* 0x000fca0000201400 */
[----:B---3--:R-:W-:Y:S01]  /*02f0*/  FFMA R6, R5, R2, UR10 ;  /* 0x0000000a05067e23 */ /* 0x008fe20008000002 */
[C---:B-1----:R-:W-:Y:S02]  /*0300*/  IMAD R5, R0.reuse, UR4, R7 ;  /* 0x0000000400057c24 */ /* 0x042fe4000f8e0207 */
[----:B-----5:R-:W-:Y:S02]  /*0310*/  IMAD R0, R0, UR6, RZ ;  /* 0x0000000600007c24 */ /* 0x020fe4000f8e02ff */
[----:B--2---:R-:W-:Y:S01]  /*0320*/  IMAD.WIDE R2, R3, 0x4, R8 ;  /* 0x0000000403027825 */ /* 0x004fe200078e0208 */
[----:B----4-:R-:W-:Y:S06]  /*0330*/  BRA.U !UP0, `(.L_x_2) ;  /* 0x0000000108947547 */ /* 0x010fec000b800000 */
[----:B------:R-:W-:-:S07]  /*0340*/  HFMA2 R7, -RZ, RZ, 0, 0 ;  /* 0x00000000ff077431 */ /* 0x000fce00000001ff */
.L_x_6:
[----:B0-----:R-:W0:Y:S01]  /*0350*/  LDCU UR4, c[0x0][0x38c] ;  /* 0x00007180ff0477ac */ /* 0x001e220008000800 */
[----:B------:R-:W-:Y:S01]  /*0360*/  I2FP.F32.S32 R9, R5 ;  /* 0x0000000500097245 */ /* 0x000fe20000201400 */
[----:B------:R-:W-:Y:S01]  /*0370*/  BSSY.RECONVERGENT B0, `(.L_x_3) ;  /* 0x0000015000007945 */ /* 0x000fe20003800200 */
[----:B------:R-:W-:Y:S01]  /*0380*/  MOV R8, RZ ;  /* 0x000000ff00087202 */ /* 0x000fe20000000f00 */
[----:B------:R-:W1:Y:S01]  /*0390*/  LDCU UR6, c[0x0][0x3a8] ;  /* 0x00007500ff0677ac */ /* 0x000e620008000800 */
[----:B------:R-:W-:Y:S01]  /*03a0*/  MOV R10, R6 ;  /* 0x00000006000a7202 */ /* 0x000fe20000000f00 */
[----:B------:R-:W2:Y:S01]  /*03b0*/  LDCU UR7, c[0x0][0x3a8] ;  /* 0x00007500ff0777ac */ /* 0x000ea20008000800 */
[----:B0-----:R-:W-:-:S04]  /*03c0*/  FFMA R13, R9, R4, UR4 ;  /* 0x00000004090d7e23 */ /* 0x001fc80008000004 */
[----:B-1----:R-:W-:-:S07]  /*03d0*/  IMAD.MOV.U32 R9, RZ, RZ, R13 ;  /* 0x000000ffff097224 */ /* 0x002fce00078e000d */
.L_x_5:
[----:B------:R-:W-:Y:S01]  /*03e0*/  FMUL R12, R10, R10 ;  /* 0x0000000a0a0c7220 */ /* 0x000fe20000400000 */
[----:B------:R-:W-:-:S04]  /*03f0*/  FMUL R15, R9, R9 ;  /* 0x00000009090f7220 */ /* 0x000fc80000400000 */
[----:B------:R-:W-:-:S05]  /*0400*/  FADD R11, R12, R15 ;  /* 0x0000000f0c0b7221 */ /* 0x000fca0000000000 */
[----:B------:R-:W-:Y:S02]  /*0410*/  FSETP.GT.AND P0, PT, R11, 4, PT ;  /* 0x408000000b00780b */ /* 0x000fe40003f04000 */
[----:B------:R-:W-:-:S11]  /*0420*/  MOV R11, R8 ;  /* 0x00000008000b7202 */ /* 0x000fd60000000f00 */
[----:B------:R-:W-:Y:S05]  /*0430*/  @P0 BRA `(.L_x_4) ;  /* 0x0000000000200947 */ /* 0x000fea0003800000 */
[----:B------:R-:W-:Y:S01]  /*0440*/  IADD3 R8, PT, PT, R8, 0x1, RZ ;  /* 0x0000000108087810 */ /* 0x000fe20007ffe0ff */
[----:B------:R-:W-:Y:S01]  /*0450*/  FADD R10, R10, R10 ;  /* 0x0000000a0a0a7221 */ /* 0x000fe20000000000 */
[----:B------:R-:W-:Y:S02]  /*0460*/  FADD R11, R12, -R15 ;  /* 0x8000000f0c0b7221 */ /* 0x000fe40000000000 */
[----:B--2---:R-:W-:Y:S01]  /*0470*/  ISETP.NE.AND P0, PT, R8, UR7, PT ;  /* 0x0000000708007c0c */ /* 0x004fe2000bf05270 */
[----:B------:R-:W-:Y:S01]  /*0480*/  FFMA R9, R10, R9, R13 ;  /* 0x000000090a097223 */ /* 0x000fe2000000000d */
[----:B------:R-:W-:-:S11]  /*0490*/  FADD R10, R6, R11 ;  /* 0x0000000b060a7221 */ /* 0x000fd60000000000 */
[----:B------:R-:W-:Y:S05]  /*04a0*/  @P0 BRA `(.L_x_5) ;  /* 0xfffffffc00cc0947 */ /* 0x000fea000383ffff */
[----:B------:R-:W-:-:S07]  /*04b0*/  MOV R11, UR6 ;  /* 0x00000006000b7c02 */ /* 0x000fce0008000f00 */
.L_x_4:
[----:B--2---:R-:W-:Y:S05]  /*04c0*/  BSYNC.RECONVERGENT B0 ;  /* 0x0000000000007941 */ /* 0x004fea0003800200 */
.L_x_3:
[----:B------:R-:W0:Y:S01]  /*04d0*/  LDCU.64 UR4, c[0x0][0x3a0] ;  /* 0x00007400ff0477ac */ /* 0x000e220008000a00 */
[----:B------:R-:W-:Y:S01]  /*04e0*/  SHF.R.S32.HI R8, RZ, 0x1f, R5 ;  /* 0x0000001fff087819 */ /* 0x000fe20000011405 */
[----:B------:R-:W-:-:S05]  /*04f0*/  VIADD R7, R7, 0x1 ;  /* 0x0000000107077836 */ /* 0x000fca0000000000 */
[----:B------:R-:W-:Y:S01]  /*0500*/  ISETP.NE.AND P0, PT, R7, 0x19, PT ;  /* 0x000000190700780c */ /* 0x000fe20003f05270 */
[----:B0-----:R-:W-:Y:S02]  /*0510*/  IMAD R10, R8, UR4, RZ ;  /* 0x00000004080a7c24 */ /* 0x001fe4000f8e02ff */
[----:B------:R-:W-:-:S04]  /*0520*/  IMAD.WIDE.U32 R8, R5, UR4, R2 ;  /* 0x0000000405087c25 */ /* 0x000fc8000f8e0002 */
[----:B------:R-:W-:-:S05]  /*0530*/  IMAD R13, R5, UR5, R10 ;  /* 0x00000005050d7c24 */ /* 0x000fca000f8e020a */
[----:B------:R-:W-:-:S05]  /*0540*/  IADD3 R9, PT, PT, R9, R13, RZ ;  /* 0x0000000d09097210 */ /* 0x000fca0007ffe0ff */
[----:B------:R0:W-:Y:S01]  /*0550*/  STG.E desc[UR8][R8.64], R11 ;  /* 0x0000000b08007986 */ /* 0x0001e2000c101908 */
[----:B------:R-:W-:Y:S05]  /*0560*/  @!P0 EXIT ;  /* 0x000000000000894d */ /* 0x000fea0003800000 */
[----:B------:R-:W-:Y:S01]  /*0570*/  IADD3 R5, PT, PT, R0, R5, RZ ;  /* 0x0000000500057210 */ /* 0x000fe20007ffe0ff */
[----:B------:R-:W-:Y:S06]  /*0580*/  BRA `(.L_x_6) ;  /* 0xfffffffc00707947 */ /* 0x000fec000383ffff */
.L_x_2:
[----:B------:R-:W0:Y:S01]  /*0590*/  LDCU.64 UR4, c[0x0][0x3a0] ;  /* 0x00007400ff0477ac */ /* 0x000e220008000a00 */
[----:B------:R-:W-:-:S04]  /*05a0*/  IADD3 R11, PT, PT, R0, R5, RZ ;  /* 0x00000005000b7210 */ /* 0x000fc80007ffe0ff */
[----:B------:R-:W-:-:S04]  /*05b0*/  IADD3 R13, PT, PT, R0, R11, RZ ;  /* 0x0000000b000d7210 */ /* 0x000fc80007ffe0ff */
[----:B------:R-:W-:-:S05]  /*05c0*/  IADD3 R15, PT, PT, R0, R13, RZ ;  /* 0x0000000d000f7210 */ /* 0x000fca0007ffe0ff */
[----:B------:R-:W-:Y:S02]  /*05d0*/  IMAD.IADD R17, R0, 0x1, R15 ;  /* 0x0000000100117824 */ /* 0x000fe400078e020f */
[----:B0-----:R-:W-:-:S03]  /*05e0*/  IMAD.WIDE.U32 R6, R5, UR4, R2 ;  /* 0x0000000405067c25 */ /* 0x001fc6000f8e0002 */
[----:B------:R-:W-:Y:S01]  /*05f0*/  IADD3 R19, PT, PT, R0, R17, RZ ;  /* 0x0000001100137210 */ /* 0x000fe20007ffe0ff */
[----:B------:R-:W-:-:S04]  /*0600*/  IMAD.WIDE.U32 R8, R11, UR4, R2 ;  /* 0x000000040b087c25 */ /* 0x000fc8000f8e0002 */
[----:B------:R-:W-:Y:S02]  /*0610*/  IMAD R7, R5, UR5, R7 ;  /* 0x0000000505077c24 */ /* 0x000fe4000f8e0207 */
[----:B------:R-:W-:-:S03]  /*0620*/  IMAD.WIDE.U32 R4, R13, UR4, R2 ;  /* 0x000000040d047c25 */ /* 0x000fc6000f8e0002 */
[----:B------:R0:W-:Y:S01]  /*0630*/  STG.E desc[UR8][R6.64], RZ ;  /* 0x000000ff06007986 */ /* 0x0001e2000c101908 */
[----:B------:R-:W-:Y:S02]  /*0640*/  IMAD R9, R11, UR5, R9 ;  /* 0x000000050b097c24 */ /* 0x000fe4000f8e0209 */
[----:B------:R-:W-:Y:S02]  /*0650*/  IMAD R5, R13, UR5, R5 ;  /* 0x000000050d057c24 */ /* 0x000fe4000f8e0205 */
[--C-:B------:R-:W-:Y:S01]  /*0660*/  IMAD.WIDE.U32 R10, R15, UR4, R2.reuse ;  /* 0x000000040f0a7c25 */ /* 0x100fe2000f8e0002 */
[----:B------:R1:W-:Y:S03]  /*0670*/  STG.E desc[UR8][R8.64], RZ ;  /* 0x000000ff08007986 */ /* 0x0003e6000c101908 */
[----:B------:R-:W-:Y:S01]  /*0680*/  IMAD.WIDE.U32 R12, R17, UR4, R2 ;  /* 0x00000004110c7c25 */ /* 0x000fe2000f8e0002 */
[----:B------:R-:W-:Y:S03]  /*0690*/  STG.E desc[UR8][R4.64], RZ ;  /* 0x000000ff04007986 */ /* 0x000fe6000c101908 */
[----:B------:R-:W-:-:S02]  /*06a0*/  IMAD R11, R15, UR5, R11 ;  /* 0x000000050f0b7c24 */ /* 0x000fc4000f8e020b */
[----:B------:R-:W-:Y:S01]  /*06b0*/  IMAD R13, R17, UR5, R13 ;  /* 0x00000005110d7c24 */ /* 0x000fe2000f8e020d */
[C---:B------:R-:W-:Y:S01]  /*06c0*/  IADD3 R17, PT, PT, R0.reuse, R19, RZ ;  /* 0x0000001300117210 */ /* 0x040fe20007ffe0ff */
[C---:B------:R-:W-:Y:S01]  /*06d0*/  IMAD.WIDE.U32 R14, R19.reuse, UR4, R2 ;  /* 0x00000004130e7c25 */ /* 0x040fe2000f8e0002 */
[----:B------:R2:W-:Y:S03]  /*06e0*/  STG.E desc[UR8][R10.64], RZ ;  /* 0x000000ff0a007986 */ /* 0x0005e6000c101908 */
[----:B------:R-:W-:Y:S01]  /*06f0*/  IMAD R15, R19, UR5, R15 ;  /* 0x00000005130f7c24 */ /* 0x000fe2000f8e020f */
[C---:B------:R-:W-:Y:S01]  /*0700*/  IADD3 R19, PT, PT, R0.reuse, R17, RZ ;  /* 0x0000001100137210 */ /* 0x040fe20007ffe0ff */
[C---:B0-----:R-:W-:Y:S01]  /*0710*/  IMAD.WIDE.U32 R6, R17.reuse, UR4, R2 ;  /* 0x0000000411067c25 */ /* 0x041fe2000f8e0002 */
[----:B------:R0:W-:Y:S02]  /*0720*/  STG.E desc[UR8][R12.64], RZ ;  /* 0x000000ff0c007986 */ /* 0x0001e4000c101908 */
[----:B------:R-:W-:Y:S01]  /*0730*/  IADD3 R21, PT, PT, R0, R19, RZ ;  /* 0x0000001300157210 */ /* 0x000fe20007ffe0ff */
[----:B------:R-:W-:Y:S01]  /*0740*/  IMAD R7, R17, UR5, R7 ;  /* 0x0000000511077c24 */ /* 0x000fe2000f8e0207 */
[----:B------:R3:W-:Y:S01]  /*0750*/  STG.E desc[UR8][R14.64], RZ ;  /* 0x000000ff0e007986 */ /* 0x0007e2000c101908 */
[----:B-1----:R-:W-:-:S03]  /*0760*/  IMAD.WIDE.U32 R8, R19, UR4, R2 ;  /* 0x0000000413087c25 */ /* 0x002fc6000f8e0002 */
[----:B------:R-:W-:Y:S01]  /*0770*/  STG.E desc[UR8][R6.64], RZ ;  /* 0x000000ff06007986 */ /* 0x000fe2000c101908 */
[C---:B------:R-:W-:Y:S02]  /*0780*/  IMAD.IADD R17, R0.reuse, 0x1, R21 ;  /* 0x0000000100117824 */ /* 0x040fe400078e0215 */
[----:B------:R-:W-:Y:S02]  /*0790*/  IMAD R9, R19, UR5, R9 ;  /* 0x0000000513097c24 */ /* 0x000fe4000f8e0209 */
[--C-:B--2---:R-:W-:Y:S01]  /*07a0*/  IMAD.WIDE.U32 R10, R17, UR4, R2.reuse ;  /* 0x00000004110a7c25 */ /* 0x104fe2000f8e0002 */
[----:B------:R-:W-:Y:S02]  /*07b0*/  IADD3 R19, PT, PT, R0, R17, RZ ;  /* 0x0000001100137210 */ /* 0x000fe40007ffe0ff */
[----:B------:R1:W-:Y:S01]  /*07c0*/  STG.E desc[UR8][R8.64], RZ ;  /* 0x000000ff08007986 */ /* 0x0003e2000c101908 */
[----:B------:R-:W-:-:S04]  /*07d0*/  IMAD.WIDE.U32 R4, R21, UR4, R2 ;  /* 0x0000000415047c25 */ /* 0x000fc8000f8e0002 */
[----:B------:R-:W-:Y:S01]  /*07e0*/  IMAD R11, R17, UR5, R11 ;  /* 0x00000005110b7c24 */ /* 0x000fe2000f8e020b */
[C---:B------:R-:W-:Y:S01]  /*07f0*/  IADD3 R17, PT, PT, R0.reuse, R19, RZ ;  /* 0x0000001300117210 */ /* 0x040fe20007ffe0ff */
[----:B------:R-:W-:Y:S02]  /*0800*/  IMAD R5, R21, UR5, R5 ;  /* 0x0000000515057c24 */ /* 0x000fe4000f8e0205 */
[C---:B0-----:R-:W-:Y:S01]  /*0810*/  IMAD.WIDE.U32 R12, R19.reuse, UR4, R2 ;  /* 0x00000004130c7c25 */ /* 0x041fe2000f8e0002 */
[C---:B------:R-:W-:Y:S02]  /*0820*/  IADD3 R21, PT, PT, R0.reuse, R17, RZ ;  /* 0x0000001100157210 */ /* 0x040fe40007ffe0ff */
[----:B------:R0:W-:Y:S01]  /*0830*/  STG.E desc[UR8][R4.64], RZ ;  /* 0x000000ff04007986 */ /* 0x0001e2000c101908 */
[----:B------:R-:W-:Y:S01]  /*0840*/  IMAD R13, R19, UR5, R13 ;  /* 0x00000005130d7c24 */ /* 0x000fe2000f8e020d */
[----:B------:R-:W-:Y:S01]  /*0850*/  IADD3 R19, PT, PT, R0, R21, RZ ;  /* 0x0000001500137210 */ /* 0x000fe20007ffe0ff */
[C---:B---3--:R-:W-:Y:S01]  /*0860*/  IMAD.WIDE.U32 R14, R17.reuse, UR4, R2 ;  /* 0x00000004110e7c25 */ /* 0x048fe2000f8e0002 */
[----:B------:R2:W-:Y:S03]  /*0870*/  STG.E desc[UR8][R10.64], RZ ;  /* 0x000000ff0a007986 */ /* 0x0005e6000c101908 */
[----:B------:R-:W-:Y:S01]  /*0880*/  IMAD R15, R17, UR5, R15 ;  /* 0x00000005110f7c24 */ /* 0x000fe2000f8e020f */
[----:B------:R3:W-:Y:S01]  /*0890*/  STG.E desc[UR8][R12.64], RZ ;  /* 0x000000ff0c007986 */ /* 0x0007e2000c101908 */
[----:B-1----:R-:W-:-:S03]  /*08a0*/  IMAD.WIDE.U32 R8, R19, UR4, R2 ;  /* 0x0000000413087c25 */ /* 0x002fc6000f8e0002 */
[----:B------:R1:W-:Y:S01]  /*08b0*/  STG.E desc[UR8][R14.64], RZ ;  /* 0x000000ff0e007986 */ /* 0x0003e2000c101908 */
[----:B------:R-:W-:Y:S02]  /*08c0*/  IMAD.IADD R17, R0, 0x1, R19 ;  /* 0x0000000100117824 */ /* 0x000fe400078e0213 */
        /* <DEDUP_REMOVED lines=8> */
[C---:B------:R-:W-:Y:S01]  /*0950*/  IADD3 R17, PT, PT, R0.reuse, R21, RZ ;  /* 0x0000001500117210 */ /* 0x040fe20007ffe0ff */
[C---:B--2---:R-:W-:Y:S01]  /*0960*/  IMAD.WIDE.U32 R10, R19.reuse, UR4, R2 ;  /* 0x00000004130a7c25 */ /* 0x044fe2000f8e0002 */
[----:B------:R2:W-:Y:S03]  /*0970*/  STG.E desc[UR8][R8.64], RZ ;  /* 0x000000ff08007986 */ /* 0x0005e6000c101908 */
        /* <DEDUP_REMOVED lines=8> */
[C---:B------:R-:W-:Y:S02]  /*0a00*/  IMAD.IADD R21, R0.reuse, 0x1, R19 ;  /* 0x0000000100157824 */ /* 0x040fe400078e0213 */
[----:B------:R-:W-:Y:S02]  /*0a10*/  IMAD R15, R17, UR5, R15 ;  /* 0x00000005110f7c24 */ /* 0x000fe4000f8e020f */
[--C-:B0-----:R-:W-:Y:S01]  /*0a20*/  IMAD.WIDE.U32 R6, R19, UR4, R2.reuse ;  /* 0x0000000413067c25 */ /* 0x101fe2000f8e0002 */
[----:B------:R-:W-:Y:S02]  /*0a30*/  IADD3 R23, PT, PT, R0, R21, RZ ;  /* 0x0000001500177210 */ /* 0x000fe40007ffe0ff */
[----:B------:R0:W-:Y:S01]  /*0a40*/  STG.E desc[UR8][R14.64], RZ ;  /* 0x000000ff0e007986 */ /* 0x0001e2000c101908 */
[----:B------:R-:W-:Y:S01]  /*0a50*/  IMAD.WIDE.U32 R16, R21, UR4, R2 ;  /* 0x0000000415107c25 */ /* 0x000fe2000f8e0002 */
[----:B--2---:R-:W-:-:S03]  /*0a60*/  MOV R8, R6 ;  /* 0x0000000600087202 */ /* 0x004fc60000000f00 */
[----:B------:R-:W-:Y:S01]  /*0a70*/  IMAD R9, R19, UR5, R7 ;  /* 0x0000000513097c24 */ /* 0x000fe2000f8e0207 */
[----:B------:R-:W-:Y:S01]  /*0a80*/  MOV R6, R16 ;  /* 0x0000001000067202 */ /* 0x000fe20000000f00 */
[----:B------:R-:W-:Y:S01]  /*0a90*/  IMAD R7, R21, UR5, R17 ;  /* 0x0000000515077c24 */ /* 0x000fe2000f8e0211 */
[C---:B------:R-:W-:Y:S01]  /*0aa0*/  IADD3 R17, PT, PT, R0.reuse, R23, RZ ;  /* 0x0000001700117210 */ /* 0x040fe20007ffe0ff */
[C---:B---3--:R-:W-:Y:S01]  /*0ab0*/  IMAD.WIDE.U32 R4, R23.reuse, UR4, R2 ;  /* 0x0000000417047c25 */ /* 0x048fe2000f8e0002 */
[----:B------:R-:W-:Y:S02]  /*0ac0*/  STG.E desc[UR8][R8.64], RZ ;  /* 0x000000ff08007986 */ /* 0x000fe4000c101908 */
[----:B------:R-:W-:Y:S01]  /*0ad0*/  IADD3 R19, PT, PT, R0, R17, RZ ;  /* 0x0000001100137210 */ /* 0x000fe20007ffe0ff */
[----:B------:R-:W-:Y:S01]  /*0ae0*/  IMAD R5, R23, UR5, R5 ;  /* 0x0000000517057c24 */ /* 0x000fe2000f8e0205 */
[----:B------:R-:W-:Y:S01]  /*0af0*/  STG.E desc[UR8][R6.64], RZ ;  /* 0x000000ff06007986 */ /* 0x000fe2000c101908 */
[----:B----4-:R-:W-:-:S03]  /*0b00*/  IMAD.WIDE.U32 R10, R17, UR4, R2 ;  /* 0x00000004110a7c25 */ /* 0x010fc6000f8e0002 */
[----:B------:R-:W-:Y:S01]  /*0b10*/  STG.E desc[UR8][R4.64], RZ ;  /* 0x000000ff04007986 */ /* 0x000fe2000c101908 */
[----:B------:R-:W-:Y:S02]  /*0b20*/  IMAD.IADD R21, R0, 0x1, R19 ;  /* 0x0000000100157824 */ /* 0x000fe400078e0213 */
[----:B-1----:R-:W-:-:S03]  /*0b30*/  IMAD.WIDE.U32 R12, R19, UR4, R2 ;  /* 0x00000004130c7c25 */ /* 0x002fc6000f8e0002 */
[----:B------:R-:W-:Y:S01]  /*0b40*/  IADD3 R23, PT, PT, R0, R21, RZ ;  /* 0x0000001500177210 */ /* 0x000fe20007ffe0ff */
[----:B0-----:R-:W-:-:S04]  /*0b50*/  IMAD.WIDE.U32 R14, R21, UR4, R2 ;  /* 0x00000004150e7c25 */ /* 0x001fc8000f8e0002 */
[----:B------:R-:W-:-:S04]  /*0b60*/  IMAD.WIDE.U32 R2, R23, UR4, R2 ;  /* 0x0000000417027c25 */ /* 0x000fc8000f8e0002 */
[----:B------:R-:W-:Y:S02]  /*0b70*/  IMAD R11, R17, UR5, R11 ;  /* 0x00000005110b7c24 */ /* 0x000fe4000f8e020b */
[----:B------:R-:W-:Y:S02]  /*0b80*/  IMAD R13, R19, UR5, R13 ;  /* 0x00000005130d7c24 */ /* 0x000fe4000f8e020d */
[----:B------:R-:W-:Y:S01]  /*0b90*/  IMAD R15, R21, UR5, R15 ;  /* 0x00000005150f7c24 */ /* 0x000fe2000f8e020f */
[----:B------:R-:W-:Y:S01]  /*0ba0*/  STG.E desc[UR8][R10.64], RZ ;  /* 0x000000ff0a007986 */ /* 0x000fe2000c101908 */
[----:B------:R-:W-:-:S03]  /*0bb0*/  IMAD R3, R23, UR5, R3 ;  /* 0x0000000517037c24 */ /* 0x000fc6000f8e0203 */
[----:B------:R-:W-:Y:S04]  /*0bc0*/  STG.E desc[UR8][R12.64], RZ ;  /* 0x000000ff0c007986 */ /* 0x000fe8000c101908 */
[----:B------:R-:W-:Y:S04]  /*0bd0*/  STG.E desc[UR8][R14.64], RZ ;  /* 0x000000ff0e007986 */ /* 0x000fe8000c101908 */
[----:B------:R-:W-:Y:S01]  /*0be0*/  STG.E desc[UR8][R2.64], RZ ;  /* 0x000000ff02007986 */ /* 0x000fe2000c101908 */
[----:B------:R-:W-:Y:S05]  /*0bf0*/  EXIT ;  /* 0x000000000000794d */ /* 0x000fea0003800000 */
        .weak           $__internal_0_$__cuda_sm3x_div_rn_noftz_f32_slowpath
        .type           $__internal_0_$__cuda_sm3x_div_rn_noftz_f32_slowpath,@function
        .size           $__internal_0_$__cuda_sm3x_div_rn_noftz_f32_slowpath,(.L_x_16 - $__internal_0_$__cuda_sm3x_div_rn_noftz_f32_slowpath)
$__internal_0_$__cuda_sm3x_div_rn_noftz_f32_slowpath:
[----:B------:R-:W-:Y:S02]  /*0c00*/  SHF.R.U32.HI R6, RZ, 0x17, R3 ;  /* 0x00000017ff067819 */ /* 0x000fe40000011603 */
[----:B------:R-:W-:Y:S02]  /*0c10*/  SHF.R.U32.HI R5, RZ, 0x17, R0 ;  /* 0x00000017ff057819 */ /* 0x000fe40000011600 */
[----:B------:R-:W-:Y:S02]  /*0c20*/  LOP3.LUT R10, R6, 0xff, RZ, 0xc0, !PT ;  /* 0x000000ff060a7812 */ /* 0x000fe400078ec0ff */
[----:B------:R-:W-:Y:S02]  /*0c30*/  LOP3.LUT R8, R5, 0xff, RZ, 0xc0, !PT ;  /* 0x000000ff05087812 */ /* 0x000fe400078ec0ff */
[----:B------:R-:W-:Y:S02]  /*0c40*/  IADD3 R7, PT, PT, R10, -0x1, RZ ;  /* 0xffffffff0a077810 */ /* 0x000fe40007ffe0ff */
[----:B------:R-:W-:-:S02]  /*0c50*/  IADD3 R6, PT, PT, R8, -0x1, RZ ;  /* 0xffffffff08067810 */ /* 0x000fc40007ffe0ff */
[----:B------:R-:W-:-:S04]  /*0c60*/  ISETP.GT.U32.AND P0, PT, R7, 0xfd, PT ;  /* 0x000000fd0700780c */ /* 0x000fc80003f04070 */
[----:B------:R-:W-:-:S13]  /*0c70*/  ISETP.GT.U32.OR P0, PT, R6, 0xfd, P0 ;  /* 0x000000fd0600780c */ /* 0x000fda0000704470 */
[----:B------:R-:W-:Y:S01]  /*0c80*/  @!P0 MOV R5, RZ ;  /* 0x000000ff00058202 */ /* 0x000fe20000000f00 */
[----:B------:R-:W-:Y:S06]  /*0c90*/  @!P0 BRA `(.L_x_7) ;  /* 0x00000000005c8947 */ /* 0x000fec0003800000 */
[----:B------:R-:W-:Y:S02]  /*0ca0*/  FSETP.GTU.FTZ.AND P0, PT, |R0|, +INF , PT ;  /* 0x7f8000000000780b */ /* 0x000fe40003f1c200 */
[----:B------:R-:W-:-:S04]  /*0cb0*/  FSETP.GTU.FTZ.AND P1, PT, |R3|, +INF , PT ;  /* 0x7f8000000300780b */ /* 0x000fc80003f3c200 */
[----:B------:R-:W-:-:S13]  /*0cc0*/  PLOP3.LUT P0, PT, P0, P1, PT, 0xf8, 0x8f ;  /* 0x00000000008f781c */ /* 0x000fda0000703f70 */
[----:B------:R-:W-:Y:S05]  /*0cd0*/  @P0 BRA `(.L_x_8) ;  /* 0x0000000400440947 */ /* 0x000fea0003800000 */
[----:B------:R-:W-:-:S13]  /*0ce0*/  LOP3.LUT P0, RZ, R3, 0x7fffffff, R0, 0xc8, !PT ;  /* 0x7fffffff03ff7812 */ /* 0x000fda000780c800 */
[----:B------:R-:W-:Y:S05]  /*0cf0*/  @!P0 BRA `(.L_x_9) ;  /* 0x0000000400348947 */ /* 0x000fea0003800000 */
[C---:B------:R-:W-:Y:S02]  /*0d00*/  FSETP.NEU.FTZ.AND P2, PT, |R0|.reuse, +INF , PT ;  /* 0x7f8000000000780b */ /* 0x040fe40003f5d200 */
[----:B------:R-:W-:Y:S02]  /*0d10*/  FSETP.NEU.FTZ.AND P1, PT, |R3|, +INF , PT ;  /* 0x7f8000000300780b */ /* 0x000fe40003f3d200 */
[----:B------:R-:W-:-:S11]  /*0d20*/  FSETP.NEU.FTZ.AND P0, PT, |R0|, +INF , PT ;  /* 0x7f8000000000780b */ /* 0x000fd60003f1d200 */
[----:B------:R-:W-:Y:S05]  /*0d30*/  @!P1 BRA !P2, `(.L_x_9) ;  /* 0x0000000400249947 */ /* 0x000fea0005000000 */
[----:B------:R-:W-:-:S04]  /*0d40*/  LOP3.LUT P2, RZ, R0, 0x7fffffff, RZ, 0xc0, !PT ;  /* 0x7fffffff00ff7812 */ /* 0x000fc8000784c0ff */
[----:B------:R-:W-:-:S13]  /*0d50*/  PLOP3.LUT P1, PT, P1, P2, PT, 0x2f, 0xf2 ;  /* 0x0000000000f2781c */ /* 0x000fda0000f24577 */
[----:B------:R-:W-:Y:S05]  /*0d60*/  @P1 BRA `(.L_x_10) ;  /* 0x0000000400101947 */ /* 0x000fea0003800000 */
[----:B------:R-:W-:-:S04]  /*0d70*/  LOP3.LUT P1, RZ, R3, 0x7fffffff, RZ, 0xc0, !PT ;  /* 0x7fffffff03ff7812 */ /* 0x000fc8000782c0ff */
[----:B------:R-:W-:-:S13]  /*0d80*/  PLOP3.LUT P0, PT, P0, P1, PT, 0x2f, 0xf2 ;  /* 0x0000000000f2781c */ /* 0x000fda0000702577 */
[----:B------:R-:W-:Y:S05]  /*0d90*/  @P0 BRA `(.L_x_11) ;  /* 0x0000000000f80947 */ /* 0x000fea0003800000 */
[----:B------:R-:W-:Y:S02]  /*0da0*/  ISETP.GE.AND P0, PT, R6, RZ, PT ;  /* 0x000000ff0600720c */ /* 0x000fe40003f06270 */
[----:B------:R-:W-:-:S11]  /*0db0*/  ISETP.GE.AND P1, PT, R7, RZ, PT ;  /* 0x000000ff0700720c */ /* 0x000fd60003f26270 */
[----:B------:R-:W-:Y:S01]  /*0dc0*/  @P0 MOV R5, RZ ;  /* 0x000000ff00050202 */ /* 0x000fe20000000f00 */
[----:B------:R-:W-:Y:S02]  /*0dd0*/  @!P0 IMAD.MOV.U32 R5, RZ, RZ, -0x40 ;  /* 0xffffffc0ff058424 */ /* 0x000fe400078e00ff */
[----:B------:R-:W-:Y:S01]  /*0de0*/  @!P0 FFMA R0, R0, 1.84467440737095516160e+19, RZ ;  /* 0x5f80000000008823 */ /* 0x000fe200000000ff */
[----:B------:R-:W-:Y:S02]  /*0df0*/  @!P1 FFMA R3, R3, 1.84467440737095516160e+19, RZ ;  /* 0x5f80000003039823 */ /* 0x000fe400000000ff */
[----:B------:R-:W-:-:S07]  /*0e00*/  @!P1 IADD3 R5, PT, PT, R5, 0x40, RZ ;  /* 0x0000004005059810 */ /* 0x000fce0007ffe0ff */
.L_x_7:
[----:B------:R-:W-:-:S04]  /*0e10*/  LEA R6, R10, 0xc0800000, 0x17 ;  /* 0xc08000000a067811 */ /* 0x000fc800078eb8ff */
[----:B------:R-:W-:Y:S02]  /*0e20*/  IADD3 R6, PT, PT, -R6, R3, RZ ;  /* 0x0000000306067210 */ /* 0x000fe40007ffe1ff */
[----:B------:R-:W-:Y:S02]  /*0e30*/  IADD3 R3, PT, PT, R8, -0x7f, RZ ;  /* 0xffffff8108037810 */ /* 0x000fe40007ffe0ff */
[----:B------:R0:W1:Y:S01]  /*0e40*/  MUFU.RCP R7, R6 ;  /* 0x0000000600077308 */ /* 0x0000620000001000 */
[----:B------:R-:W-:Y:S02]  /*0e50*/  FADD.FTZ R9, -R6, -RZ ;  /* 0x800000ff06097221 */ /* 0x000fe40000010100 */
[C---:B------:R-:W-:Y:S01]  /*0e60*/  IMAD R0, R3.reuse, -0x800000, R0 ;  /* 0xff80000003007824 */ /* 0x040fe200078e0200 */
[----:B0-----:R-:W-:-:S04]  /*0e70*/  IADD3 R6, PT, PT, R3, 0x7f, -R10 ;  /* 0x0000007f03067810 */ /* 0x001fc80007ffe80a */
[----:B------:R-:W-:Y:S01]  /*0e80*/  IADD3 R6, PT, PT, R6, R5, RZ ;  /* 0x0000000506067210 */ /* 0x000fe20007ffe0ff */
[----:B-1----:R-:W-:-:S04]  /*0e90*/  FFMA R8, R7, R9, 1 ;  /* 0x3f80000007087423 */ /* 0x002fc80000000009 */
[----:B------:R-:W-:-:S04]  /*0ea0*/  FFMA R12, R7, R8, R7 ;  /* 0x00000008070c7223 */ /* 0x000fc80000000007 */
[----:B------:R-:W-:-:S04]  /*0eb0*/  FFMA R7, R0, R12, RZ ;  /* 0x0000000c00077223 */ /* 0x000fc800000000ff */
[----:B------:R-:W-:-:S04]  /*0ec0*/  FFMA R8, R9, R7, R0 ;  /* 0x0000000709087223 */ /* 0x000fc80000000000 */
[----:B------:R-:W-:-:S04]  /*0ed0*/  FFMA R7, R12, R8, R7 ;  /* 0x000000080c077223 */ /* 0x000fc80000000007 */
[----:B------:R-:W-:-:S04]  /*0ee0*/  FFMA R8, R9, R7, R0 ;  /* 0x0000000709087223 */ /* 0x000fc80000000000 */
[----:B------:R-:W-:-:S05]  /*0ef0*/  FFMA R0, R12, R8, R7 ;  /* 0x000000080c007223 */ /* 0x000fca0000000007 */
[----:B------:R-:W-:-:S04]  /*0f00*/  SHF.R.U32.HI R3, RZ, 0x17, R0 ;  /* 0x00000017ff037819 */ /* 0x000fc80000011600 */
[----:B------:R-:W-:-:S04]  /*0f10*/  LOP3.LUT R3, R3, 0xff, RZ, 0xc0, !PT ;  /* 0x000000ff03037812 */ /* 0x000fc800078ec0ff */
[----:B------:R-:W-:-:S05]  /*0f20*/  IADD3 R9, PT, PT, R3, R6, RZ ;  /* 0x0000000603097210 */ /* 0x000fca0007ffe0ff */
[----:B------:R-:W-:-:S05]  /*0f30*/  VIADD R3, R9, 0xffffffff ;  /* 0xffffffff09037836 */ /* 0x000fca0000000000 */
[----:B------:R-:W-:-:S13]  /*0f40*/  ISETP.GE.U32.AND P0, PT, R3, 0xfe, PT ;  /* 0x000000fe0300780c */ /* 0x000fda0003f06070 */
[----:B------:R-:W-:Y:S05]  /*0f50*/  @!P0 BRA `(.L_x_12) ;  /* 0x0000000000808947 */ /* 0x000fea0003800000 */
[----:B------:R-:W-:-:S13]  /*0f60*/  ISETP.GT.AND P0, PT, R9, 0xfe, PT ;  /* 0x000000fe0900780c */ /* 0x000fda0003f04270 */
[----:B------:R-:W-:Y:S05]  /*0f70*/  @P0 BRA `(.L_x_13) ;  /* 0x00000000006c0947 */ /* 0x000fea0003800000 */
[----:B------:R-:W-:-:S13]  /*0f80*/  ISETP.GE.AND P0, PT, R9, 0x1, PT ;  /* 0x000000010900780c */ /* 0x000fda0003f06270 */
[----:B------:R-:W-:Y:S05]  /*0f90*/  @P0 BRA `(.L_x_14) ;  /* 0x0000000000980947 */ /* 0x000fea0003800000 */
[----:B------:R-:W-:Y:S02]  /*0fa0*/  ISETP.GE.AND P0, PT, R9, -0x18, PT ;  /* 0xffffffe80900780c */ /* 0x000fe40003f06270 */
[----:B------:R-:W-:-:S11]  /*0fb0*/  LOP3.LUT R0, R0, 0x80000000, RZ, 0xc0, !PT ;  /* 0x8000000000007812 */ /* 0x000fd600078ec0ff */
[----:B------:R-:W-:Y:S05]  /*0fc0*/  @!P0 BRA `(.L_x_14) ;  /* 0x00000000008c8947 */ /* 0x000fea0003800000 */
[CCC-:B------:R-:W-:Y:S01]  /*0fd0*/  FFMA.RZ R3, R12.reuse, R8.reuse, R7.reuse ;  /* 0x000000080c037223 */ /* 0x1c0fe2000000c007 */
[CCC-:B------:R-:W-:Y:S01]  /*0fe0*/  FFMA.RM R6, R12.reuse, R8.reuse, R7.reuse ;  /* 0x000000080c067223 */ /* 0x1c0fe20000004007 */
[C---:B------:R-:W-:Y:S02]  /*0ff0*/  ISETP.NE.AND P2, PT, R9.reuse, RZ, PT ;  /* 0x000000ff0900720c */ /* 0x040fe40003f45270 */
[----:B------:R-:W-:Y:S02]  /*1000*/  ISETP.NE.AND P1, PT, R9, RZ, PT ;  /* 0x000000ff0900720c */ /* 0x000fe40003f25270 */
[----:B------:R-:W-:Y:S01]  /*1010*/  LOP3.LUT R5, R3, 0x7fffff, RZ, 0xc0, !PT ;  /* 0x007fffff03057812 */ /* 0x000fe200078ec0ff */
[----:B------:R-:W-:Y:S01]  /*1020*/  FFMA.RP R3, R12, R8, R7 ;  /* 0x000000080c037223 */ /* 0x000fe20000008007 */
[----:B------:R-:W-:Y:S02]  /*1030*/  IADD3 R8, PT, PT, R9, 0x20, RZ ;  /* 0x0000002009087810 */ /* 0x000fe40007ffe0ff */
[----:B------:R-:W-:-:S02]  /*1040*/  LOP3.LUT R5, R5, 0x800000, RZ, 0xfc, !PT ;  /* 0x0080000005057812 */ /* 0x000fc400078efcff */
[----:B------:R-:W-:Y:S02]  /*1050*/  IADD3 R7, PT, PT, -R9, RZ, RZ ;  /* 0x000000ff09077210 */ /* 0x000fe40007ffe1ff */
[----:B------:R-:W-:Y:S02]  /*1060*/  SHF.L.U32 R8, R5, R8, RZ ;  /* 0x0000000805087219 */ /* 0x000fe400000006ff */
[----:B------:R-:W-:Y:S02]  /*1070*/  FSETP.NEU.FTZ.AND P0, PT, R3, R6, PT ;  /* 0x000000060300720b */ /* 0x000fe40003f1d000 */
[----:B------:R-:W-:Y:S02]  /*1080*/  SEL R6, R7, RZ, P2 ;  /* 0x000000ff07067207 */ /* 0x000fe40001000000 */
[----:B------:R-:W-:Y:S02]  /*1090*/  ISETP.NE.AND P1, PT, R8, RZ, P1 ;  /* 0x000000ff0800720c */ /* 0x000fe40000f25270 */
[----:B------:R-:W-:-:S02]  /*10a0*/  SHF.R.U32.HI R6, RZ, R6, R5 ;  /* 0x00000006ff067219 */ /* 0x000fc40000011605 */
[----:B------:R-:W-:Y:S02]  /*10b0*/  PLOP3.LUT P0, PT, P0, P1, PT, 0xf8, 0x8f ;  /* 0x00000000008f781c */ /* 0x000fe40000703f70 */
[----:B------:R-:W-:Y:S02]  /*10c0*/  SHF.R.U32.HI R8, RZ, 0x1, R6 ;  /* 0x00000001ff087819 */ /* 0x000fe40000011606 */
[----:B------:R-:W-:-:S04]  /*10d0*/  SEL R3, RZ, 0x1, !P0 ;  /* 0x00000001ff037807 */ /* 0x000fc80004000000 */
[----:B------:R-:W-:-:S04]  /*10e0*/  LOP3.LUT R3, R3, 0x1, R8, 0xf8, !PT ;  /* 0x0000000103037812 */ /* 0x000fc800078ef808 */
[----:B------:R-:W-:-:S04]  /*10f0*/  LOP3.LUT R3, R3, R6, RZ, 0xc0, !PT ;  /* 0x0000000603037212 */ /* 0x000fc800078ec0ff */
[----:B------:R-:W-:-:S04]  /*1100*/  IADD3 R3, PT, PT, R8, R3, RZ ;  /* 0x0000000308037210 */ /* 0x000fc80007ffe0ff */
[----:B------:R-:W-:Y:S01]  /*1110*/  LOP3.LUT R0, R3, R0, RZ, 0xfc, !PT ;  /* 0x0000000003007212 */ /* 0x000fe200078efcff */
[----:B------:R-:W-:Y:S06]  /*1120*/  BRA `(.L_x_14) ;  /* 0x0000000000347947 */ /* 0x000fec0003800000 */
.L_x_13:
[----:B------:R-:W-:-:S04]  /*1130*/  LOP3.LUT R0, R0, 0x80000000, RZ, 0xc0, !PT ;  /* 0x8000000000007812 */ /* 0x000fc800078ec0ff */
[----:B------:R-:W-:Y:S01]  /*1140*/  LOP3.LUT R0, R0, 0x7f800000, RZ, 0xfc, !PT ;  /* 0x7f80000000007812 */ /* 0x000fe200078efcff */
[----:B------:R-:W-:Y:S06]  /*1150*/  BRA `(.L_x_14) ;  /* 0x0000000000287947 */ /* 0x000fec0003800000 */
.L_x_12:
[----:B------:R-:W-:Y:S01]  /*1160*/  LEA R0, R6, R0, 0x17 ;  /* 0x0000000006007211 */ /* 0x000fe200078eb8ff */
[----:B------:R-:W-:Y:S06]  /*1170*/  BRA `(.L_x_14) ;  /* 0x0000000000207947 */ /* 0x000fec0003800000 */
.L_x_11:
[----:B------:R-:W-:-:S04]  /*1180*/  LOP3.LUT R0, R3, 0x80000000, R0, 0x48, !PT ;  /* 0x8000000003007812 */ /* 0x000fc800078e4800 */
[----:B------:R-:W-:Y:S01]  /*1190*/  LOP3.LUT R0, R0, 0x7f800000, RZ, 0xfc, !PT ;  /* 0x7f80000000007812 */ /* 0x000fe200078efcff */
[----:B------:R-:W-:Y:S06]  /*11a0*/  BRA `(.L_x_14) ;  /* 0x0000000000147947 */ /* 0x000fec0003800000 */
.L_x_10:
[----:B------:R-:W-:Y:S01]  /*11b0*/  LOP3.LUT R0, R3, 0x80000000, R0, 0x48, !PT ;  /* 0x8000000003007812 */ /* 0x000fe200078e4800 */
[----:B------:R-:W-:Y:S06]  /*11c0*/  BRA `(.L_x_14) ;  /* 0x00000000000c7947 */ /* 0x000fec0003800000 */
.L_x_9:
[----:B------:R-:W0:Y:S01]  /*11d0*/  MUFU.RSQ R0, -QNAN ;  /* 0xffc0000000007908 */ /* 0x000e220000001400 */
[----:B------:R-:W-:Y:S05]  /*11e0*/  BRA `(.L_x_14) ;  /* 0x0000000000047947 */ /* 0x000fea0003800000 */
.L_x_8:
[----:B------:R-:W-:-:S07]  /*11f0*/  FADD.FTZ R0, R0, R3 ;  /* 0x0000000300007221 */ /* 0x000fce0000010000 */
.L_x_14:
[----:B------:R-:W-:-:S04]  /*1200*/  HFMA2 R5, -RZ, RZ, 0, 0 ;  /* 0x00000000ff057431 */ /* 0x000fc800000001ff */
[----:B0-----:R-:W-:Y:S05]  /*1210*/  RET.REL.NODEC R4 `(_Z12mandelKernelffffPiiimi) ;  /* 0xffffffec04787950 */ /* 0x001fea0003c3ffff */
.L_x_15:
[----:B------:R-:W-:-:S00]  /*1220*/  BRA `(.L_x_15) ;  /* 0xfffffffc00fc7947 */ /* 0x000fc0000383ffff */
[----:B------:R-:W-:-:S00]  /*1230*/  NOP ;  /* 0x0000000000007918 */ /* 0x000fc00000000000 */
        /* <DEDUP_REMOVED lines=12> */
.L_x_16:


//--------------------- .nv.shared.reserved.0     --------------------------
	.section	.nv.shared.reserved.0,"aw",@nobits
	.weak		__nv_reservedSMEM_offset_0_alias
	.size		__nv_reservedSMEM_offset_0_alias, 0, 64
	.other		__nv_reservedSMEM_offset_0_alias,@"STO_CUDA_RESERVED_SHARED STV_DEFAULT"
__nv_reservedSMEM_offset_0_alias:
	.zero		0
	.zero		64


//--------------------- .nv.constant0._Z12mandelKernelffffPiiimi --------------------------
	.section	.nv.constant0._Z12mandelKernelffffPiiimi,"a",@progbits
	.sectionflags	@""
	.align	4
.nv.constant0._Z12mandelKernelffffPiiimi:
	.zero		940


//--------------------- SYMBOLS --------------------------

	.type		.nv.reservedSmem.offset0,@object
	.size		.nv.reservedSmem.offset0,0x4
